//
// Generated by NVIDIA NVVM Compiler
//
// Compiler Build ID: CL-36424714
// Cuda compilation tools, release 13.0, V13.0.88
// Based on NVVM 20.0.0
//

.version 9.0
.target sm_100
.address_size 64

	// .globl	_Z9inclusivePii
// _ZZ9inclusivePiiE4temp has been demoted

.visible .entry _Z9inclusivePii(
	.param .u64 .ptr .align 1 _Z9inclusivePii_param_0,
	.param .u32 _Z9inclusivePii_param_1
)
{
	.reg .pred 	%p<4>;
	.reg .b32 	%r<25>;
	.reg .b64 	%rd<5>;
	// demoted variable
	.shared .align 4 .b8 _ZZ9inclusivePiiE4temp[80];
	ld.param.u64 	%rd2, [_Z9inclusivePii_param_0];
	ld.param.u32 	%r7, [_Z9inclusivePii_param_1];
	cvta.to.global.u64 	%rd3, %rd2;
	mov.u32 	%r8, %ctaid.x;
	mov.u32 	%r9, %ntid.x;
	mov.u32 	%r10, %tid.x;
	mad.lo.s32 	%r1, %r8, %r9, %r10;
	mul.wide.s32 	%rd4, %r1, 4;
	add.s64 	%rd1, %rd3, %rd4;
	ld.global.u32 	%r11, [%rd1];
	shl.b32 	%r12, %r1, 2;
	mov.u32 	%r13, _ZZ9inclusivePiiE4temp;
	add.s32 	%r2, %r13, %r12;
	st.shared.u32 	[%r2], %r11;
	bar.sync 	0;
	setp.lt.s32 	%p1, %r7, 2;
	@%p1 bra 	$L__BB0_5;
	mov.b32 	%r23, 1;
$L__BB0_2:
	setp.lt.s32 	%p2, %r1, %r23;
	mov.b32 	%r24, 0;
	@%p2 bra 	$L__BB0_4;
	sub.s32 	%r16, %r1, %r23;
	shl.b32 	%r17, %r16, 2;
	add.s32 	%r19, %r13, %r17;
	ld.shared.u32 	%r24, [%r19];
$L__BB0_4:
	bar.sync 	0;
	ld.shared.u32 	%r20, [%r2];
	add.s32 	%r21, %r20, %r24;
	st.shared.u32 	[%r2], %r21;
	bar.sync 	0;
	shl.b32 	%r23, %r23, 1;
	setp.lt.s32 	%p3, %r23, %r7;
	@%p3 bra 	$L__BB0_2;
$L__BB0_5:
	ld.shared.u32 	%r22, [%r2];
	st.global.u32 	[%rd1], %r22;
	ret;

}


// ===== COMPILED SASS (sm_100) =====

	.target	sm_100

	.elftype	@"ET_EXEC"


//--------------------- .note.nv.tkinfo           --------------------------
	.section	.note.nv.tkinfo,"",@"SHT_NOTE"
	.sectionflags	@"SHF_NOTE_NV_TKINFO"
	.tkinfo
        /*0018*/ 	.word	0x00000002
        /*0030*/ 	.string	""
        /*0030*/ 	.string	"ptxas"
        /*0030*/ 	.string	"Cuda compilation tools, release 13.0, V13.0.88"
        /*0030*/ 	.string	"Build cuda_13.0.r13.0/compiler.36424714_0"
        /*0030*/ 	.string	"-arch sm_100 -m 64 "



//--------------------- .note.nv.cuinfo           --------------------------
	.section	.note.nv.cuinfo,"",@"SHT_NOTE"
	.sectionflags	@"SHF_NOTE_NV_CUINFO"
        /*0018*/ 	.short	0x0002
        /*001a*/ 	.short	0x0064
        /*001c*/ 	.short	0x0082
	.zero		2


//--------------------- .nv.info                  --------------------------
	.section	.nv.info,"",@"SHT_CUDA_INFO"
	.align	4


	//----- nvinfo : EIATTR_REGCOUNT
	.align		4
        /*0000*/ 	.byte	0x04, 0x2f
        /*0002*/ 	.short	(.L_1 - .L_0)
	.align		4
.L_0:
        /*0004*/ 	.word	index@(_Z9inclusivePii)
        /*0008*/ 	.word	0x0000000c


	//----- nvinfo : EIATTR_FRAME_SIZE
	.align		4
.L_1:
        /*000c*/ 	.byte	0x04, 0x11
        /*000e*/ 	.short	(.L_3 - .L_2)
	.align		4
.L_2:
        /*0010*/ 	.word	index@(_Z9inclusivePii)
        /*0014*/ 	.word	0x00000000


	//----- nvinfo : EIATTR_MIN_STACK_SIZE
	.align		4
.L_3:
        /*0018*/ 	.byte	0x04, 0x12
        /*001a*/ 	.short	(.L_5 - .L_4)
	.align		4
.L_4:
        /*001c*/ 	.word	index@(_Z9inclusivePii)
        /*0020*/ 	.word	0x00000000
.L_5:


//--------------------- .nv.compat                --------------------------
	.section	.nv.compat,"",@"SHT_CUDA_COMPAT_INFO"
	.align	4
        /*0000*/ 	.byte	0x02, 0x09, 0x00, 0x00, 0x02, 0x02, 0x01, 0x00, 0x02, 0x05, 0x05, 0x00, 0x03, 0x07, 0x01, 0x01
        /*0010*/ 	.byte	0x02, 0x03, 0x00, 0x00, 0x02, 0x06, 0x01, 0x00, 0x04, 0x0b, 0x08, 0x00, 0x09, 0x00, 0x00, 0x00
        /*0020*/ 	.byte	0x00, 0x00, 0x00, 0x00


//--------------------- .nv.info._Z9inclusivePii  --------------------------
	.section	.nv.info._Z9inclusivePii,"",@"SHT_CUDA_INFO"
	.sectionflags	@""
	.align	4


	//----- nvinfo : EIATTR_CUDA_API_VERSION
	.align		4
        /*0000*/ 	.byte	0x04, 0x37
        /*0002*/ 	.short	(.L_7 - .L_6)
.L_6:
        /*0004*/ 	.word	0x00000082


	//----- nvinfo : EIATTR_KPARAM_INFO
	.align		4
.L_7:
        /*0008*/ 	.byte	0x04, 0x17
        /*000a*/ 	.short	(.L_9 - .L_8)
.L_8:
        /*000c*/ 	.word	0x00000000
        /*0010*/ 	.short	0x0001
        /*0012*/ 	.short	0x0008
        /*0014*/ 	.byte	0x00, 0xf0, 0x11, 0x00


	//----- nvinfo : EIATTR_KPARAM_INFO
	.align		4
.L_9:
        /*0018*/ 	.byte	0x04, 0x17
        /*001a*/ 	.short	(.L_11 - .L_10)
.L_10:
        /*001c*/ 	.word	0x00000000
        /*0020*/ 	.short	0x0000
        /*0022*/ 	.short	0x0000
        /*0024*/ 	.byte	0x00, 0xf5, 0x21, 0x00


	//----- nvinfo : EIATTR_SPARSE_MMA_MASK
	.align		4
.L_11:
        /*0028*/ 	.byte	0x03, 0x50
        /*002a*/ 	.short	0x0000


	//----- nvinfo : EIATTR_MAXREG_COUNT
	.align		4
        /*002c*/ 	.byte	0x03, 0x1b
        /*002e*/ 	.short	0x00ff


	//----- nvinfo : EIATTR_NUM_BARRIERS
	.align		4
        /*0030*/ 	.byte	0x02, 0x4c
        /*0032*/ 	.byte	0x01
	.zero		1


	//----- nvinfo : EIATTR_MERCURY_ISA_VERSION
	.align		4
        /*0034*/ 	.byte	0x03, 0x5f
        /*0036*/ 	.short	0x0101


	//----- nvinfo : EIATTR_VRC_CTA_INIT_COUNT
	.align		4
        /*0038*/ 	.byte	0x02, 0x4a
	.zero		1
	.zero		1


	//----- nvinfo : EIATTR_EXIT_INSTR_OFFSETS
	.align		4
        /*003c*/ 	.byte	0x04, 0x1c
        /*003e*/ 	.short	(.L_13 - .L_12)


	//   ....[0]....
.L_12:
        /*0040*/ 	.word	0x00000230


	//----- nvinfo : EIATTR_CBANK_PARAM_SIZE
	.align		4
.L_13:
        /*0044*/ 	.byte	0x03, 0x19
        /*0046*/ 	.short	0x000c


	//----- nvinfo : EIATTR_PARAM_CBANK
	.align		4
        /*0048*/ 	.byte	0x04, 0x0a
        /*004a*/ 	.short	(.L_15 - .L_14)
	.align		4
.L_14:
        /*004c*/ 	.word	index@(.nv.constant0._Z9inclusivePii)
        /*0050*/ 	.short	0x0380
        /*0052*/ 	.short	0x000c


	//----- nvinfo : EIATTR_SW_WAR
	.align		4
.L_15:
        /*0054*/ 	.byte	0x04, 0x36
        /*0056*/ 	.short	(.L_17 - .L_16)
.L_16:
        /*0058*/ 	.word	0x00000008
.L_17:


//--------------------- .nv.callgraph             --------------------------
	.section	.nv.callgraph,"",@"SHT_CUDA_CALLGRAPH"
	.align	4
	.sectionentsize	8
	.align		4
        /*0000*/ 	.word	0x00000000
	.align		4
        /*0004*/ 	.word	0xffffffff
	.align		4
        /*0008*/ 	.word	0x00000000
	.align		4
        /*000c*/ 	.word	0xfffffffe
	.align		4
        /*0010*/ 	.word	0x00000000
	.align		4
        /*0014*/ 	.word	0xfffffffd
	.align		4
        /*0018*/ 	.word	0x00000000
	.align		4
        /*001c*/ 	.word	0xfffffffc


//--------------------- .text._Z9inclusivePii     --------------------------
	.section	.text._Z9inclusivePii,"ax",@progbits
	.align	128
        .global         _Z9inclusivePii
        .type           _Z9inclusivePii,@function
        .size           _Z9inclusivePii,(.L_x_3 - _Z9inclusivePii)
        .other          _Z9inclusivePii,@"STO_CUDA_ENTRY STV_DEFAULT"
_Z9inclusivePii:
.text._Z9inclusivePii:
[----:B------:R-:W-:Y:S01]  /*0000*/  LDC R1, c[0x0][0x37c] ;  /* 0x0000df00ff017b82 */ /* 0x000fe20000000800 */
[----:B------:R-:W0:Y:S07]  /*0010*/  S2R R0, SR_TID.X ;  /* 0x0000000000007919 */ /* 0x000e2e0000002100 */
[----:B------:R-:W0:Y:S01]  /*0020*/  S2UR UR4, SR_CTAID.X ;  /* 0x00000000000479c3 */ /* 0x000e220000002500 */
[----:B------:R-:W1:Y:S01]  /*0030*/  LDCU.64 UR6, c[0x0][0x358] ;  /* 0x00006b00ff0677ac */ /* 0x000e620008000a00 */
[----:B------:R-:W2:Y:S06]  /*0040*/  LDCU UR8, c[0x0][0x388] ;  /* 0x00007100ff0877ac */ /* 0x000eac0008000800 */
[----:B------:R-:W0:Y:S08]  /*0050*/  LDC R5, c[0x0][0x360] ;  /* 0x0000d800ff057b82 */ /* 0x000e300000000800 */
[----:B------:R-:W3:Y:S01]  /*0060*/  LDC.64 R2, c[0x0][0x380] ;  /* 0x0000e000ff027b82 */ /* 0x000ee20000000a00 */
[----:B0-----:R-:W-:-:S04]  /*0070*/  IMAD R5, R5, UR4, R0 ;  /* 0x0000000405057c24 */ /* 0x001fc8000f8e0200 */
[----:B---3--:R-:W-:-:S05]  /*0080*/  IMAD.WIDE R2, R5, 0x4, R2 ;  /* 0x0000000405027825 */ /* 0x008fca00078e0202 */
[----:B-1----:R-:W3:Y:S01]  /*0090*/  LDG.E R0, desc[UR6][R2.64] ;  /* 0x0000000602007981 */ /* 0x002ee2000c1e1900 */
[----:B------:R-:W0:Y:S01]  /*00a0*/  S2UR UR5, SR_CgaCtaId ;  /* 0x00000000000579c3 */ /* 0x000e220000008800 */
[----:B------:R-:W-:Y:S01]  /*00b0*/  UMOV UR4, 0x400 ;  /* 0x0000040000047882 */ /* 0x000fe20000000000 */
[----:B--2---:R-:W-:Y:S02]  /*00c0*/  UISETP.GE.AND UP0, UPT, UR8, 0x2, UPT ;  /* 0x000000020800788c */ /* 0x004fe4000bf06270 */
[----:B0-----:R-:W-:-:S06]  /*00d0*/  ULEA UR4, UR5, UR4, 0x18 ;  /* 0x0000000405047291 */ /* 0x001fcc000f8ec0ff */
[----:B------:R-:W-:-:S05]  /*00e0*/  LEA R7, R5, UR4, 0x2 ;  /* 0x0000000405077c11 */ /* 0x000fca000f8e10ff */
[----:B---3--:R0:W-:Y:S01]  /*00f0*/  STS [R7], R0 ;  /* 0x0000000007007388 */ /* 0x0081e20000000800 */
[----:B------:R-:W-:Y:S06]  /*0100*/  BAR.SYNC.DEFER_BLOCKING 0x0 ;  /* 0x0000000000007b1d */ /* 0x000fec0000010000 */
[----:B------:R-:W-:Y:S05]  /*0110*/  BRA.U !UP0, `(.L_x_0) ;  /* 0x00000001083c7547 */ /* 0x000fea000b800000 */
[----:B------:R-:W1:Y:S01]  /*0120*/  LDCU UR8, c[0x0][0x388] ;  /* 0x00007100ff0877ac */ /* 0x000e620008000800 */
[----:B------:R-:W-:-:S05]  /*0130*/  UMOV UR5, 0x1 ;  /* 0x0000000100057882 */ /* 0x000fca0000000000 */
.L_x_1:
[----:B------:R-:W-:Y:S01]  /*0140*/  ISETP.GE.AND P0, PT, R5, UR5, PT ;  /* 0x0000000505007c0c */ /* 0x000fe2000bf06270 */
[----:B0-2---:R-:W-:-:S12]  /*0150*/  HFMA2 R0, -RZ, RZ, 0, 0 ;  /* 0x00000000ff007431 */ /* 0x005fd800000001ff */
[----:B------:R-:W-:Y:S01]  /*0160*/  @P0 VIADD R4, R5, -UR5 ;  /* 0x8000000505040c36 */ /* 0x000fe20008000000 */
[----:B------:R-:W-:-:S04]  /*0170*/  USHF.L.U32 UR5, UR5, 0x1, URZ ;  /* 0x0000000105057899 */ /* 0x000fc800080006ff */
[----:B------:R-:W-:Y:S01]  /*0180*/  @P0 LEA R4, R4, UR4, 0x2 ;  /* 0x0000000404040c11 */ /* 0x000fe2000f8e10ff */
[----:B-1----:R-:W-:-:S04]  /*0190*/  UISETP.GE.AND UP0, UPT, UR5, UR8, UPT ;  /* 0x000000080500728c */ /* 0x002fc8000bf06270 */
[----:B------:R-:W-:Y:S01]  /*01a0*/  @P0 LDS R0, [R4] ;  /* 0x0000000004000984 */ /* 0x000fe20000000800 */
[----:B------:R-:W-:Y:S06]  /*01b0*/  BAR.SYNC.DEFER_BLOCKING 0x0 ;  /* 0x0000000000007b1d */ /* 0x000fec0000010000 */
[----:B------:R-:W0:Y:S02]  /*01c0*/  LDS R9, [R7] ;  /* 0x0000000007097984 */ /* 0x000e240000000800 */
[----:B0-----:R-:W-:-:S05]  /*01d0*/  IMAD.IADD R0, R9, 0x1, R0 ;  /* 0x0000000109007824 */ /* 0x001fca00078e0200 */
[----:B------:R2:W-:Y:S01]  /*01e0*/  STS [R7], R0 ;  /* 0x0000000007007388 */ /* 0x0005e20000000800 */
[----:B------:R-:W-:Y:S06]  /*01f0*/  BAR.SYNC.DEFER_BLOCKING 0x0 ;  /* 0x0000000000007b1d */ /* 0x000fec0000010000 */
[----:B------:R-:W-:Y:S05]  /*0200*/  BRA.U !UP0, `(.L_x_1) ;  /* 0xfffffffd08cc7547 */ /* 0x000fea000b83ffff */
.L_x_0:
[----:B0-2---:R-:W0:Y:S04]  /*0210*/  LDS R7, [R7] ;  /* 0x0000000007077984 */ /* 0x005e280000000800 */
[----:B0-----:R-:W-:Y:S01]  /*0220*/  STG.E desc[UR6][R2.64], R7 ;  /* 0x0000000702007986 */ /* 0x001fe2000c101906 */
[----:B------:R-:W-:Y:S05]  /*0230*/  EXIT ;  /* 0x000000000000794d */ /* 0x000fea0003800000 */
.L_x_2:
[----:B------:R-:W-:-:S00]  /*0240*/  BRA `(.L_x_2) ;  /* 0xfffffffc00fc7947 */ /* 0x000fc0000383ffff */
[----:B------:R-:W-:-:S00]  /*0250*/  NOP ;  /* 0x0000000000007918 */ /* 0x000fc00000000000 */
        /* <DEDUP_REMOVED lines=10> */
.L_x_3:


//--------------------- .nv.shared._Z9inclusivePii --------------------------
	.section	.nv.shared._Z9inclusivePii,"aw",@nobits
	.sectionflags	@""
	.align	4
.nv.shared._Z9inclusivePii:
	.zero		1104


//--------------------- .nv.shared.reserved.0     --------------------------
	.section	.nv.shared.reserved.0,"aw",@nobits
	.weak		__nv_reservedSMEM_offset_0_alias
	.size		__nv_reservedSMEM_offset_0_alias, 0, 64
	.other		__nv_reservedSMEM_offset_0_alias,@"STO_CUDA_RESERVED_SHARED STV_DEFAULT"
__nv_reservedSMEM_offset_0_alias:
	.zero		0
	.zero		64


//--------------------- .nv.constant0._Z9inclusivePii --------------------------
	.section	.nv.constant0._Z9inclusivePii,"a",@progbits
	.sectionflags	@""
	.align	4
.nv.constant0._Z9inclusivePii:
	.zero		908


//--------------------- SYMBOLS --------------------------

	.type		.nv.reservedSmem.offset0,@object
	.size		.nv.reservedSmem.offset0,0x4
	.type		.nv.reservedSmem.cap,@object
	.size		.nv.reservedSmem.cap,0x4
